//
// Generated by NVIDIA NVVM Compiler
//
// Compiler Build ID: CL-36424714
// Cuda compilation tools, release 13.0, V13.0.88
// Based on NVVM 20.0.0
//

.version 9.0
.target sm_100
.address_size 64

	// .globl	_Z21dynamicTiledMulKernelPfS_S_iim
.extern .shared .align 16 .b8 shared_mem[];

.visible .entry _Z21dynamicTiledMulKernelPfS_S_iim(
	.param .u64 .ptr .align 1 _Z21dynamicTiledMulKernelPfS_S_iim_param_0,
	.param .u64 .ptr .align 1 _Z21dynamicTiledMulKernelPfS_S_iim_param_1,
	.param .u64 .ptr .align 1 _Z21dynamicTiledMulKernelPfS_S_iim_param_2,
	.param .u32 _Z21dynamicTiledMulKernelPfS_S_iim_param_3,
	.param .u32 _Z21dynamicTiledMulKernelPfS_S_iim_param_4,
	.param .u64 _Z21dynamicTiledMulKernelPfS_S_iim_param_5
)
{
	.reg .pred 	%p<14>;
	.reg .b32 	%r<100>;
	.reg .b32 	%f<79>;
	.reg .b64 	%rd<15>;

	ld.param.u64 	%rd3, [_Z21dynamicTiledMulKernelPfS_S_iim_param_1];
	ld.param.u32 	%r36, [_Z21dynamicTiledMulKernelPfS_S_iim_param_3];
	ld.param.u32 	%r37, [_Z21dynamicTiledMulKernelPfS_S_iim_param_4];
	ld.param.u32 	%r1, [_Z21dynamicTiledMulKernelPfS_S_iim_param_5];
	mov.u32 	%r2, %tid.x;
	mov.u32 	%r3, %tid.y;
	mov.u32 	%r38, %ctaid.x;
	mov.u32 	%r39, %ctaid.y;
	mad.lo.s32 	%r4, %r37, %r39, %r3;
	mad.lo.s32 	%r5, %r37, %r38, %r2;
	add.s32 	%r40, %r36, %r37;
	add.s32 	%r41, %r40, -1;
	div.s32 	%r6, %r41, %r37;
	setp.lt.s32 	%p1, %r6, 1;
	mov.f32 	%f77, 0f00000000;
	@%p1 bra 	$L__BB0_19;
	mov.u32 	%r43, shared_mem;
	add.s32 	%r7, %r43, %r1;
	mad.lo.s32 	%r8, %r4, %r36, %r2;
	mul.lo.s32 	%r9, %r37, %r3;
	add.s32 	%r44, %r9, %r2;
	shl.b32 	%r45, %r44, 2;
	add.s32 	%r10, %r43, %r45;
	add.s32 	%r11, %r10, %r1;
	and.b32  	%r12, %r37, 7;
	and.b32  	%r13, %r37, 3;
	and.b32  	%r14, %r37, 2147483640;
	and.b32  	%r15, %r37, 1;
	neg.s32 	%r16, %r14;
	shl.b32 	%r46, %r2, 2;
	add.s32 	%r47, %r46, %r1;
	add.s32 	%r17, %r43, %r47;
	shl.b32 	%r18, %r37, 5;
	shl.b32 	%r19, %r37, 2;
	cvta.to.global.u64 	%rd1, %rd3;
	mov.f32 	%f77, 0f00000000;
	mov.b32 	%r93, 0;
$L__BB0_2:
	mul.lo.s32 	%r21, %r93, %r37;
	add.s32 	%r22, %r21, %r3;
	add.s32 	%r48, %r21, %r2;
	max.s32 	%r50, %r4, %r48;
	setp.ge.s32 	%p2, %r50, %r36;
	mov.f32 	%f68, 0f00000000;
	@%p2 bra 	$L__BB0_4;
	ld.param.u64 	%rd13, [_Z21dynamicTiledMulKernelPfS_S_iim_param_0];
	add.s32 	%r51, %r8, %r21;
	cvta.to.global.u64 	%rd5, %rd13;
	mul.wide.s32 	%rd6, %r51, 4;
	add.s64 	%rd7, %rd5, %rd6;
	ld.global.f32 	%f68, [%rd7];
$L__BB0_4:
	st.shared.f32 	[%r10], %f68;
	max.s32 	%r52, %r5, %r22;
	setp.ge.s32 	%p3, %r52, %r36;
	mov.f32 	%f69, 0f00000000;
	@%p3 bra 	$L__BB0_6;
	mad.lo.s32 	%r53, %r22, %r36, %r5;
	mul.wide.s32 	%rd8, %r53, 4;
	add.s64 	%rd9, %rd1, %rd8;
	ld.global.f32 	%f69, [%rd9];
$L__BB0_6:
	setp.lt.s32 	%p4, %r37, 1;
	st.shared.f32 	[%r11], %f69;
	bar.sync 	0;
	@%p4 bra 	$L__BB0_18;
	setp.lt.u32 	%p5, %r37, 8;
	mov.b32 	%r98, 0;
	@%p5 bra 	$L__BB0_10;
	shl.b32 	%r55, %r9, 2;
	add.s32 	%r57, %r55, %r43;
	add.s32 	%r94, %r57, 16;
	mov.u32 	%r95, %r17;
	mov.u32 	%r96, %r16;
$L__BB0_9:
	.pragma "nounroll";
	ld.shared.f32 	%f24, [%r94+-16];
	ld.shared.f32 	%f25, [%r95];
	fma.rn.f32 	%f26, %f24, %f25, %f77;
	ld.shared.f32 	%f27, [%r94+-12];
	add.s32 	%r58, %r95, %r19;
	ld.shared.f32 	%f28, [%r58];
	fma.rn.f32 	%f29, %f27, %f28, %f26;
	ld.shared.f32 	%f30, [%r94+-8];
	add.s32 	%r59, %r58, %r19;
	ld.shared.f32 	%f31, [%r59];
	fma.rn.f32 	%f32, %f30, %f31, %f29;
	ld.shared.f32 	%f33, [%r94+-4];
	add.s32 	%r60, %r59, %r19;
	ld.shared.f32 	%f34, [%r60];
	fma.rn.f32 	%f35, %f33, %f34, %f32;
	ld.shared.f32 	%f36, [%r94];
	add.s32 	%r61, %r60, %r19;
	ld.shared.f32 	%f37, [%r61];
	fma.rn.f32 	%f38, %f36, %f37, %f35;
	ld.shared.f32 	%f39, [%r94+4];
	add.s32 	%r62, %r61, %r19;
	ld.shared.f32 	%f40, [%r62];
	fma.rn.f32 	%f41, %f39, %f40, %f38;
	ld.shared.f32 	%f42, [%r94+8];
	add.s32 	%r63, %r62, %r19;
	ld.shared.f32 	%f43, [%r63];
	fma.rn.f32 	%f44, %f42, %f43, %f41;
	ld.shared.f32 	%f45, [%r94+12];
	add.s32 	%r64, %r63, %r19;
	ld.shared.f32 	%f46, [%r64];
	fma.rn.f32 	%f77, %f45, %f46, %f44;
	add.s32 	%r96, %r96, 8;
	add.s32 	%r95, %r95, %r18;
	add.s32 	%r94, %r94, 32;
	setp.ne.s32 	%p6, %r96, 0;
	mov.u32 	%r98, %r14;
	@%p6 bra 	$L__BB0_9;
$L__BB0_10:
	setp.eq.s32 	%p7, %r12, 0;
	@%p7 bra 	$L__BB0_18;
	add.s32 	%r65, %r12, -1;
	setp.lt.u32 	%p8, %r65, 3;
	@%p8 bra 	$L__BB0_13;
	add.s32 	%r66, %r98, %r9;
	shl.b32 	%r67, %r66, 2;
	add.s32 	%r69, %r43, %r67;
	ld.shared.f32 	%f48, [%r69];
	mad.lo.s32 	%r70, %r98, %r37, %r2;
	shl.b32 	%r71, %r70, 2;
	add.s32 	%r72, %r7, %r71;
	ld.shared.f32 	%f49, [%r72];
	fma.rn.f32 	%f50, %f48, %f49, %f77;
	ld.shared.f32 	%f51, [%r69+4];
	add.s32 	%r73, %r72, %r19;
	ld.shared.f32 	%f52, [%r73];
	fma.rn.f32 	%f53, %f51, %f52, %f50;
	ld.shared.f32 	%f54, [%r69+8];
	add.s32 	%r74, %r73, %r19;
	ld.shared.f32 	%f55, [%r74];
	fma.rn.f32 	%f56, %f54, %f55, %f53;
	ld.shared.f32 	%f57, [%r69+12];
	add.s32 	%r75, %r74, %r19;
	ld.shared.f32 	%f58, [%r75];
	fma.rn.f32 	%f77, %f57, %f58, %f56;
	add.s32 	%r98, %r98, 4;
$L__BB0_13:
	setp.eq.s32 	%p9, %r13, 0;
	@%p9 bra 	$L__BB0_18;
	setp.eq.s32 	%p10, %r13, 1;
	@%p10 bra 	$L__BB0_16;
	add.s32 	%r76, %r98, %r9;
	shl.b32 	%r77, %r76, 2;
	add.s32 	%r79, %r43, %r77;
	ld.shared.f32 	%f60, [%r79];
	mad.lo.s32 	%r80, %r98, %r37, %r2;
	shl.b32 	%r81, %r80, 2;
	add.s32 	%r82, %r7, %r81;
	ld.shared.f32 	%f61, [%r82];
	fma.rn.f32 	%f62, %f60, %f61, %f77;
	ld.shared.f32 	%f63, [%r79+4];
	add.s32 	%r83, %r82, %r19;
	ld.shared.f32 	%f64, [%r83];
	fma.rn.f32 	%f77, %f63, %f64, %f62;
	add.s32 	%r98, %r98, 2;
$L__BB0_16:
	setp.eq.s32 	%p11, %r15, 0;
	@%p11 bra 	$L__BB0_18;
	add.s32 	%r84, %r98, %r9;
	shl.b32 	%r85, %r84, 2;
	add.s32 	%r87, %r43, %r85;
	ld.shared.f32 	%f65, [%r87];
	mad.lo.s32 	%r88, %r98, %r37, %r2;
	shl.b32 	%r89, %r88, 2;
	add.s32 	%r90, %r7, %r89;
	ld.shared.f32 	%f66, [%r90];
	fma.rn.f32 	%f77, %f65, %f66, %f77;
$L__BB0_18:
	bar.sync 	0;
	add.s32 	%r93, %r93, 1;
	setp.ne.s32 	%p12, %r93, %r6;
	@%p12 bra 	$L__BB0_2;
$L__BB0_19:
	max.s32 	%r91, %r4, %r5;
	setp.ge.s32 	%p13, %r91, %r36;
	@%p13 bra 	$L__BB0_21;
	ld.param.u64 	%rd14, [_Z21dynamicTiledMulKernelPfS_S_iim_param_2];
	mad.lo.s32 	%r92, %r4, %r36, %r5;
	cvta.to.global.u64 	%rd10, %rd14;
	mul.wide.s32 	%rd11, %r92, 4;
	add.s64 	%rd12, %rd10, %rd11;
	st.global.f32 	[%rd12], %f77;
$L__BB0_21:
	ret;

}


// ===== COMPILED SASS (sm_100) =====

	.target	sm_100

	.elftype	@"ET_EXEC"


//--------------------- .note.nv.tkinfo           --------------------------
	.section	.note.nv.tkinfo,"",@"SHT_NOTE"
	.sectionflags	@"SHF_NOTE_NV_TKINFO"
	.tkinfo
        /*0018*/ 	.word	0x00000002
        /*0030*/ 	.string	""
        /*0030*/ 	.string	"ptxas"
        /*0030*/ 	.string	"Cuda compilation tools, release 13.0, V13.0.88"
        /*0030*/ 	.string	"Build cuda_13.0.r13.0/compiler.36424714_0"
        /*0030*/ 	.string	"-arch sm_100 -m 64 "



//--------------------- .note.nv.cuinfo           --------------------------
	.section	.note.nv.cuinfo,"",@"SHT_NOTE"
	.sectionflags	@"SHF_NOTE_NV_CUINFO"
        /*0018*/ 	.short	0x0002
        /*001a*/ 	.short	0x0064
        /*001c*/ 	.short	0x0082
	.zero		2


//--------------------- .nv.info                  --------------------------
	.section	.nv.info,"",@"SHT_CUDA_INFO"
	.align	4


	//----- nvinfo : EIATTR_REGCOUNT
	.align		4
        /*0000*/ 	.byte	0x04, 0x2f
        /*0002*/ 	.short	(.L_1 - .L_0)
	.align		4
.L_0:
        /*0004*/ 	.word	index@(_Z21dynamicTiledMulKernelPfS_S_iim)
        /*0008*/ 	.word	0x00000020


	//----- nvinfo : EIATTR_FRAME_SIZE
	.align		4
.L_1:
        /*000c*/ 	.byte	0x04, 0x11
        /*000e*/ 	.short	(.L_3 - .L_2)
	.align		4
.L_2:
        /*0010*/ 	.word	index@(_Z21dynamicTiledMulKernelPfS_S_iim)
        /*0014*/ 	.word	0x00000000


	//----- nvinfo : EIATTR_MIN_STACK_SIZE
	.align		4
.L_3:
        /*0018*/ 	.byte	0x04, 0x12
        /*001a*/ 	.short	(.L_5 - .L_4)
	.align		4
.L_4:
        /*001c*/ 	.word	index@(_Z21dynamicTiledMulKernelPfS_S_iim)
        /*0020*/ 	.word	0x00000000
.L_5:


//--------------------- .nv.compat                --------------------------
	.section	.nv.compat,"",@"SHT_CUDA_COMPAT_INFO"
	.align	4
        /*0000*/ 	.byte	0x02, 0x09, 0x00, 0x00, 0x02, 0x02, 0x01, 0x00, 0x02, 0x05, 0x05, 0x00, 0x03, 0x07, 0x01, 0x01
        /*0010*/ 	.byte	0x02, 0x03, 0x00, 0x00, 0x02, 0x06, 0x01, 0x00, 0x04, 0x0b, 0x08, 0x00, 0x09, 0x00, 0x00, 0x00
        /*0020*/ 	.byte	0x00, 0x00, 0x00, 0x00


//--------------------- .nv.info._Z21dynamicTiledMulKernelPfS_S_iim --------------------------
	.section	.nv.info._Z21dynamicTiledMulKernelPfS_S_iim,"",@"SHT_CUDA_INFO"
	.sectionflags	@""
	.align	4


	//----- nvinfo : EIATTR_CUDA_API_VERSION
	.align		4
        /*0000*/ 	.byte	0x04, 0x37
        /*0002*/ 	.short	(.L_7 - .L_6)
.L_6:
        /*0004*/ 	.word	0x00000082


	//----- nvinfo : EIATTR_KPARAM_INFO
	.align		4
.L_7:
        /*0008*/ 	.byte	0x04, 0x17
        /*000a*/ 	.short	(.L_9 - .L_8)
.L_8:
        /*000c*/ 	.word	0x00000000
        /*0010*/ 	.short	0x0005
        /*0012*/ 	.short	0x0020
        /*0014*/ 	.byte	0x00, 0xf0, 0x21, 0x00


	//----- nvinfo : EIATTR_KPARAM_INFO
	.align		4
.L_9:
        /*0018*/ 	.byte	0x04, 0x17
        /*001a*/ 	.short	(.L_11 - .L_10)
.L_10:
        /*001c*/ 	.word	0x00000000
        /*0020*/ 	.short	0x0004
        /*0022*/ 	.short	0x001c
        /*0024*/ 	.byte	0x00, 0xf0, 0x11, 0x00


	//----- nvinfo : EIATTR_KPARAM_INFO
	.align		4
.L_11:
        /*0028*/ 	.byte	0x04, 0x17
        /*002a*/ 	.short	(.L_13 - .L_12)
.L_12:
        /*002c*/ 	.word	0x00000000
        /*0030*/ 	.short	0x0003
        /*0032*/ 	.short	0x0018
        /*0034*/ 	.byte	0x00, 0xf0, 0x11, 0x00


	//----- nvinfo : EIATTR_KPARAM_INFO
	.align		4
.L_13:
        /*0038*/ 	.byte	0x04, 0x17
        /*003a*/ 	.short	(.L_15 - .L_14)
.L_14:
        /*003c*/ 	.word	0x00000000
        /*0040*/ 	.short	0x0002
        /*0042*/ 	.short	0x0010
        /*0044*/ 	.byte	0x00, 0xf5, 0x21, 0x00


	//----- nvinfo : EIATTR_KPARAM_INFO
	.align		4
.L_15:
        /*0048*/ 	.byte	0x04, 0x17
        /*004a*/ 	.short	(.L_17 - .L_16)
.L_16:
        /*004c*/ 	.word	0x00000000
        /*0050*/ 	.short	0x0001
        /*0052*/ 	.short	0x0008
        /*0054*/ 	.byte	0x00, 0xf5, 0x21, 0x00


	//----- nvinfo : EIATTR_KPARAM_INFO
	.align		4
.L_17:
        /*0058*/ 	.byte	0x04, 0x17
        /*005a*/ 	.short	(.L_19 - .L_18)
.L_18:
        /*005c*/ 	.word	0x00000000
        /*0060*/ 	.short	0x0000
        /*0062*/ 	.short	0x0000
        /*0064*/ 	.byte	0x00, 0xf5, 0x21, 0x00


	//----- nvinfo : EIATTR_SPARSE_MMA_MASK
	.align		4
.L_19:
        /*0068*/ 	.byte	0x03, 0x50
        /*006a*/ 	.short	0x0000


	//----- nvinfo : EIATTR_MAXREG_COUNT
	.align		4
        /*006c*/ 	.byte	0x03, 0x1b
        /*006e*/ 	.short	0x00ff


	//----- nvinfo : EIATTR_NUM_BARRIERS
	.align		4
        /*0070*/ 	.byte	0x02, 0x4c
        /*0072*/ 	.byte	0x01
	.zero		1


	//----- nvinfo : EIATTR_MERCURY_ISA_VERSION
	.align		4
        /*0074*/ 	.byte	0x03, 0x5f
        /*0076*/ 	.short	0x0101


	//----- nvinfo : EIATTR_VRC_CTA_INIT_COUNT
	.align		4
        /*0078*/ 	.byte	0x02, 0x4a
	.zero		1
	.zero		1


	//----- nvinfo : EIATTR_EXIT_INSTR_OFFSETS
	.align		4
        /*007c*/ 	.byte	0x04, 0x1c
        /*007e*/ 	.short	(.L_21 - .L_20)


	//   ....[0]....
.L_20:
        /*0080*/ 	.word	0x00000b00


	//   ....[1]....
        /*0084*/ 	.word	0x00000b50


	//----- nvinfo : EIATTR_CBANK_PARAM_SIZE
	.align		4
.L_21:
        /*0088*/ 	.byte	0x03, 0x19
        /*008a*/ 	.short	0x0028


	//----- nvinfo : EIATTR_PARAM_CBANK
	.align		4
        /*008c*/ 	.byte	0x04, 0x0a
        /*008e*/ 	.short	(.L_23 - .L_22)
	.align		4
.L_22:
        /*0090*/ 	.word	index@(.nv.constant0._Z21dynamicTiledMulKernelPfS_S_iim)
        /*0094*/ 	.short	0x0380
        /*0096*/ 	.short	0x0028


	//----- nvinfo : EIATTR_SW_WAR
	.align		4
.L_23:
        /*0098*/ 	.byte	0x04, 0x36
        /*009a*/ 	.short	(.L_25 - .L_24)
.L_24:
        /*009c*/ 	.word	0x00000008
.L_25:


//--------------------- .nv.callgraph             --------------------------
	.section	.nv.callgraph,"",@"SHT_CUDA_CALLGRAPH"
	.align	4
	.sectionentsize	8
	.align		4
        /*0000*/ 	.word	0x00000000
	.align		4
        /*0004*/ 	.word	0xffffffff
	.align		4
        /*0008*/ 	.word	0x00000000
	.align		4
        /*000c*/ 	.word	0xfffffffe
	.align		4
        /*0010*/ 	.word	0x00000000
	.align		4
        /*0014*/ 	.word	0xfffffffd
	.align		4
        /*0018*/ 	.word	0x00000000
	.align		4
        /*001c*/ 	.word	0xfffffffc


//--------------------- .text._Z21dynamicTiledMulKernelPfS_S_iim --------------------------
	.section	.text._Z21dynamicTiledMulKernelPfS_S_iim,"ax",@progbits
	.align	128
        .global         _Z21dynamicTiledMulKernelPfS_S_iim
        .type           _Z21dynamicTiledMulKernelPfS_S_iim,@function
        .size           _Z21dynamicTiledMulKernelPfS_S_iim,(.L_x_8 - _Z21dynamicTiledMulKernelPfS_S_iim)
        .other          _Z21dynamicTiledMulKernelPfS_S_iim,@"STO_CUDA_ENTRY STV_DEFAULT"
_Z21dynamicTiledMulKernelPfS_S_iim:
.text._Z21dynamicTiledMulKernelPfS_S_iim:
[----:B------:R-:W-:Y:S08]  /*0000*/  LDC R1, c[0x0][0x37c] ;  /* 0x0000df00ff017b82 */ /* 0x000ff00000000800 */
[----:B------:R-:W0:Y:S01]  /*0010*/  LDC.64 R2, c[0x0][0x398] ;  /* 0x0000e600ff027b82 */ /* 0x000e220000000a00 */
[----:B------:R-:W1:Y:S01]  /*0020*/  LDCU.64 UR8, c[0x0][0x358] ;  /* 0x00006b00ff0877ac */ /* 0x000e620008000a00 */
[----:B------:R-:W-:-:S06]  /*0030*/  MOV R18, RZ ;  /* 0x000000ff00127202 */ /* 0x000fcc0000000f00 */
[----:B------:R-:W-:Y:S08]  /*0040*/  S2UR UR5, SR_CTAID.Y ;  /* 0x00000000000579c3 */ /* 0x000ff00000002600 */
[----:B------:R-:W2:Y:S01]  /*0050*/  S2UR UR4, SR_CTAID.X ;  /* 0x00000000000479c3 */ /* 0x000ea20000002500 */
[----:B0-----:R-:W-:Y:S02]  /*0060*/  IABS R11, R3 ;  /* 0x00000003000b7213 */ /* 0x001fe40000000000 */
[----:B------:R-:W-:-:S02]  /*0070*/  IADD3 R0, PT, PT, R3, R2, RZ ;  /* 0x0000000203007210 */ /* 0x000fc40007ffe0ff */
[----:B------:R-:W0:Y:S03]  /*0080*/  I2F.RP R7, R11 ;  /* 0x0000000b00077306 */ /* 0x000e260000209400 */
[----:B------:R-:W-:-:S05]  /*0090*/  VIADD R6, R0, 0xffffffff ;  /* 0xffffffff00067836 */ /* 0x000fca0000000000 */
[----:B------:R-:W-:Y:S02]  /*00a0*/  IABS R0, R6 ;  /* 0x0000000600007213 */ /* 0x000fe40000000000 */
[----:B------:R-:W-:-:S04]  /*00b0*/  LOP3.LUT R6, R6, R3, RZ, 0x3c, !PT ;  /* 0x0000000306067212 */ /* 0x000fc800078e3cff */
[----:B------:R-:W-:Y:S01]  /*00c0*/  ISETP.GE.AND P1, PT, R6, RZ, PT ;  /* 0x000000ff0600720c */ /* 0x000fe20003f26270 */
[----:B0-----:R-:W0:Y:S02]  /*00d0*/  MUFU.RCP R7, R7 ;  /* 0x0000000700077308 */ /* 0x001e240000001000 */
[----:B0-----:R-:W-:-:S06]  /*00e0*/  VIADD R4, R7, 0xffffffe ;  /* 0x0ffffffe07047836 */ /* 0x001fcc0000000000 */
[----:B------:R0:W3:Y:S02]  /*00f0*/  F2I.FTZ.U32.TRUNC.NTZ R5, R4 ;  /* 0x0000000400057305 */ /* 0x0000e4000021f000 */
[----:B0-----:R-:W-:Y:S02]  /*0100*/  HFMA2 R4, -RZ, RZ, 0, 0 ;  /* 0x00000000ff047431 */ /* 0x001fe400000001ff */
[----:B---3--:R-:W-:-:S04]  /*0110*/  IMAD.MOV R8, RZ, RZ, -R5 ;  /* 0x000000ffff087224 */ /* 0x008fc800078e0a05 */
[----:B------:R-:W-:Y:S02]  /*0120*/  IMAD R9, R8, R11, RZ ;  /* 0x0000000b08097224 */ /* 0x000fe400078e02ff */
[----:B------:R-:W2:Y:S02]  /*0130*/  S2R R8, SR_TID.X ;  /* 0x0000000000087919 */ /* 0x000ea40000002100 */
[----:B------:R-:W-:-:S06]  /*0140*/  IMAD.HI.U32 R5, R5, R9, R4 ;  /* 0x0000000905057227 */ /* 0x000fcc00078e0004 */
[----:B------:R-:W-:-:S04]  /*0150*/  IMAD.HI.U32 R9, R5, R0, RZ ;  /* 0x0000000005097227 */ /* 0x000fc800078e00ff */
[----:B------:R-:W-:-:S04]  /*0160*/  IMAD.MOV R4, RZ, RZ, -R9 ;  /* 0x000000ffff047224 */ /* 0x000fc800078e0a09 */
[----:B------:R-:W-:-:S05]  /*0170*/  IMAD R0, R11, R4, R0 ;  /* 0x000000040b007224 */ /* 0x000fca00078e0200 */
[----:B------:R-:W-:Y:S01]  /*0180*/  ISETP.GT.U32.AND P2, PT, R11, R0, PT ;  /* 0x000000000b00720c */ /* 0x000fe20003f44070 */
[----:B--2---:R-:W-:-:S12]  /*0190*/  IMAD R10, R3, UR4, R8 ;  /* 0x00000004030a7c24 */ /* 0x004fd8000f8e0208 */
[-C--:B------:R-:W-:Y:S01]  /*01a0*/  @!P2 IADD3 R0, PT, PT, R0, -R11.reuse, RZ ;  /* 0x8000000b0000a210 */ /* 0x080fe20007ffe0ff */
[----:B------:R-:W-:Y:S01]  /*01b0*/  @!P2 VIADD R9, R9, 0x1 ;  /* 0x000000010909a836 */ /* 0x000fe20000000000 */
[----:B------:R-:W-:Y:S02]  /*01c0*/  ISETP.NE.AND P2, PT, R3, RZ, PT ;  /* 0x000000ff0300720c */ /* 0x000fe40003f45270 */
[----:B------:R-:W-:Y:S02]  /*01d0*/  ISETP.GE.U32.AND P0, PT, R0, R11, PT ;  /* 0x0000000b0000720c */ /* 0x000fe40003f06070 */
[----:B------:R-:W0:Y:S11]  /*01e0*/  S2R R0, SR_TID.Y ;  /* 0x0000000000007919 */ /* 0x000e360000002200 */
[----:B------:R-:W-:-:S05]  /*01f0*/  @P0 IADD3 R9, PT, PT, R9, 0x1, RZ ;  /* 0x0000000109090810 */ /* 0x000fca0007ffe0ff */
[----:B------:R-:W-:Y:S01]  /*0200*/  @!P1 IMAD.MOV R9, RZ, RZ, -R9 ;  /* 0x000000ffff099224 */ /* 0x000fe200078e0a09 */
[----:B------:R-:W-:-:S04]  /*0210*/  @!P2 LOP3.LUT R9, RZ, R3, RZ, 0x33, !PT ;  /* 0x00000003ff09a212 */ /* 0x000fc800078e33ff */
[----:B------:R-:W-:Y:S01]  /*0220*/  ISETP.GE.AND P0, PT, R9, 0x1, PT ;  /* 0x000000010900780c */ /* 0x000fe20003f06270 */
[----:B0-----:R-:W-:-:S12]  /*0230*/  IMAD R11, R3, UR5, R0 ;  /* 0x00000005030b7c24 */ /* 0x001fd8000f8e0200 */
[----:B-1----:R-:W-:Y:S05]  /*0240*/  @!P0 BRA `(.L_x_0) ;  /* 0x0000000800248947 */ /* 0x002fea0003800000 */
[----:B------:R-:W0:Y:S01]  /*0250*/  S2UR UR5, SR_CgaCtaId ;  /* 0x00000000000579c3 */ /* 0x000e220000008800 */
[----:B------:R-:W1:Y:S01]  /*0260*/  LDCU UR7, c[0x0][0x3a0] ;  /* 0x00007400ff0777ac */ /* 0x000e620008000800 */
[----:B------:R-:W-:Y:S01]  /*0270*/  IMAD R13, R0, R3, RZ ;  /* 0x00000003000d7224 */ /* 0x000fe200078e02ff */
[----:B------:R-:W-:Y:S01]  /*0280*/  LOP3.LUT R14, R3, 0x7ffffff8, RZ, 0xc0, !PT ;  /* 0x7ffffff8030e7812 */ /* 0x000fe200078ec0ff */
[--C-:B------:R-:W-:Y:S01]  /*0290*/  IMAD R12, R11, R2, R8.reuse ;  /* 0x000000020b0c7224 */ /* 0x100fe200078e0208 */
[----:B------:R-:W-:Y:S01]  /*02a0*/  UMOV UR4, 0x400 ;  /* 0x0000040000047882 */ /* 0x000fe20000000000 */
[----:B------:R-:W-:Y:S01]  /*02b0*/  IMAD.IADD R16, R13, 0x1, R8 ;  /* 0x000000010d107824 */ /* 0x000fe200078e0208 */
[C---:B------:R-:W-:Y:S01]  /*02c0*/  LOP3.LUT R19, R3.reuse, 0x7, RZ, 0xc0, !PT ;  /* 0x0000000703137812 */ /* 0x040fe200078ec0ff */
[----:B------:R-:W-:Y:S01]  /*02d0*/  IMAD.MOV R15, RZ, RZ, -R14 ;  /* 0x000000ffff0f7224 */ /* 0x000fe200078e0a0e */
[----:B------:R-:W-:Y:S02]  /*02e0*/  LOP3.LUT R20, R3, 0x3, RZ, 0xc0, !PT ;  /* 0x0000000303147812 */ /* 0x000fe400078ec0ff */
[----:B------:R-:W-:-:S02]  /*02f0*/  MOV R18, RZ ;  /* 0x000000ff00127202 */ /* 0x000fc40000000f00 */
[----:B-1----:R-:W-:Y:S01]  /*0300*/  LEA R17, R8, UR7, 0x2 ;  /* 0x0000000708117c11 */ /* 0x002fe2000f8e10ff */
[----:B0-----:R-:W-:-:S03]  /*0310*/  ULEA UR5, UR5, UR4, 0x18 ;  /* 0x0000000405057291 */ /* 0x001fc6000f8ec0ff */
[----:B------:R-:W-:Y:S01]  /*0320*/  UMOV UR4, URZ ;  /* 0x000000ff00047c82 */ /* 0x000fe20008000000 */
[----:B------:R-:W-:Y:S02]  /*0330*/  UIADD3 UR6, UPT, UPT, UR5, UR7, URZ ;  /* 0x0000000705067290 */ /* 0x000fe4000fffe0ff */
[----:B------:R-:W-:Y:S02]  /*0340*/  LEA R16, R16, UR5, 0x2 ;  /* 0x0000000510107c11 */ /* 0x000fe4000f8e10ff */
[----:B------:R-:W-:-:S08]  /*0350*/  IADD3 R17, PT, PT, R17, UR5, RZ ;  /* 0x0000000511117c10 */ /* 0x000fd0000fffe0ff */
.L_x_6:
[----:B0-----:R-:W0:Y:S02]  /*0360*/  LDC.64 R2, c[0x0][0x398] ;  /* 0x0000e600ff027b82 */ /* 0x001e240000000a00 */
[C---:B0-----:R-:W-:Y:S02]  /*0370*/  IMAD R23, R3.reuse, UR4, R0 ;  /* 0x0000000403177c24 */ /* 0x041fe4000f8e0200 */
[----:B------:R-:W-:-:S03]  /*0380*/  IMAD R4, R3, UR4, R8 ;  /* 0x0000000403047c24 */ /* 0x000fc6000f8e0208 */
[----:B------:R-:W-:Y:S02]  /*0390*/  VIMNMX R7, PT, PT, R10, R23, !PT ;  /* 0x000000170a077248 */ /* 0x000fe40007fe0100 */
[----:B------:R-:W-:Y:S02]  /*03a0*/  VIMNMX R5, PT, PT, R11, R4, !PT ;  /* 0x000000040b057248 */ /* 0x000fe40007fe0100 */
[-C--:B------:R-:W-:Y:S02]  /*03b0*/  ISETP.GE.AND P1, PT, R7, R2.reuse, PT ;  /* 0x000000020700720c */ /* 0x080fe40003f26270 */
[----:B------:R-:W-:-:S11]  /*03c0*/  ISETP.GE.AND P0, PT, R5, R2, PT ;  /* 0x000000020500720c */ /* 0x000fd60003f06270 */
[----:B------:R-:W0:Y:S01]  /*03d0*/  @!P1 LDC.64 R4, c[0x0][0x388] ;  /* 0x0000e200ff049b82 */ /* 0x000e220000000a00 */
[----:B------:R-:W-:Y:S02]  /*03e0*/  @!P1 IMAD R23, R23, R2, R10 ;  /* 0x0000000217179224 */ /* 0x000fe400078e020a */
[----:B------:R-:W-:-:S05]  /*03f0*/  @!P0 IMAD R21, R3, UR4, R12 ;  /* 0x0000000403158c24 */ /* 0x000fca000f8e020c */
[----:B------:R-:W1:Y:S01]  /*0400*/  @!P0 LDC.64 R6, c[0x0][0x380] ;  /* 0x0000e000ff068b82 */ /* 0x000e620000000a00 */
[----:B0-----:R-:W-:-:S04]  /*0410*/  @!P1 IMAD.WIDE R4, R23, 0x4, R4 ;  /* 0x0000000417049825 */ /* 0x001fc800078e0204 */
[----:B------:R-:W-:Y:S02]  /*0420*/  HFMA2 R23, -RZ, RZ, 0, 0 ;  /* 0x00000000ff177431 */ /* 0x000fe400000001ff */
[----:B-1----:R-:W-:-:S04]  /*0430*/  @!P0 IMAD.WIDE R6, R21, 0x4, R6 ;  /* 0x0000000415068825 */ /* 0x002fc800078e0206 */
[----:B------:R-:W2:Y:S01]  /*0440*/  @!P1 LDG.E R23, desc[UR8][R4.64] ;  /* 0x0000000804179981 */ /* 0x000ea2000c1e1900 */
[----:B------:R-:W-:-:S06]  /*0450*/  IMAD.MOV.U32 R21, RZ, RZ, RZ ;  /* 0x000000ffff157224 */ /* 0x000fcc00078e00ff */
[----:B------:R-:W3:Y:S01]  /*0460*/  @!P0 LDG.E R21, desc[UR8][R6.64] ;  /* 0x0000000806158981 */ /* 0x000ee2000c1e1900 */
[----:B------:R-:W-:Y:S01]  /*0470*/  ISETP.GE.AND P1, PT, R3, 0x1, PT ;  /* 0x000000010300780c */ /* 0x000fe20003f26270 */
[----:B------:R-:W-:-:S06]  /*0480*/  UIADD3 UR4, UPT, UPT, UR4, 0x1, URZ ;  /* 0x0000000104047890 */ /* 0x000fcc000fffe0ff */
[----:B------:R-:W-:Y:S01]  /*0490*/  ISETP.NE.AND P0, PT, R9, UR4, PT ;  /* 0x0000000409007c0c */ /* 0x000fe2000bf05270 */
[----:B---3--:R0:W-:Y:S04]  /*04a0*/  STS [R16], R21 ;  /* 0x0000001510007388 */ /* 0x0081e80000000800 */
[----:B--2---:R0:W-:Y:S01]  /*04b0*/  STS [R16+UR7], R23 ;  /* 0x0000001710007988 */ /* 0x0041e20008000807 */
[----:B------:R-:W-:Y:S06]  /*04c0*/  BAR.SYNC.DEFER_BLOCKING 0x0 ;  /* 0x0000000000007b1d */ /* 0x000fec0000010000 */
[----:B------:R-:W-:Y:S05]  /*04d0*/  @!P1 BRA `(.L_x_1) ;  /* 0x0000000400789947 */ /* 0x000fea0003800000 */
[----:B------:R-:W-:Y:S01]  /*04e0*/  ISETP.GE.U32.AND P1, PT, R3, 0x8, PT ;  /* 0x000000080300780c */ /* 0x000fe20003f26070 */
[----:B------:R-:W-:-:S12]  /*04f0*/  IMAD.MOV.U32 R4, RZ, RZ, RZ ;  /* 0x000000ffff047224 */ /* 0x000fd800078e00ff */
[----:B------:R-:W-:Y:S05]  /*0500*/  @!P1 BRA `(.L_x_2) ;  /* 0x0000000000a49947 */ /* 0x000fea0003800000 */
[----:B------:R-:W-:Y:S01]  /*0510*/  LEA R6, R13, UR5, 0x2 ;  /* 0x000000050d067c11 */ /* 0x000fe2000f8e10ff */
[----:B------:R-:W-:Y:S01]  /*0520*/  IMAD.MOV.U32 R5, RZ, RZ, R15 ;  /* 0x000000ffff057224 */ /* 0x000fe200078e000f */
[----:B------:R-:W-:Y:S02]  /*0530*/  MOV R4, R17 ;  /* 0x0000001100047202 */ /* 0x000fe40000000f00 */
[----:B------:R-:W-:-:S07]  /*0540*/  IADD3 R6, PT, PT, R6, 0x10, RZ ;  /* 0x0000001006067810 */ /* 0x000fce0007ffe0ff */
.L_x_3:
[----:B------:R-:W-:Y:S01]  /*0550*/  LDS R7, [R6+-0x10] ;  /* 0xfffff00006077984 */ /* 0x000fe20000000800 */
[----:B------:R-:W-:Y:S01]  /*0560*/  IMAD R24, R3, 0x4, R4 ;  /* 0x0000000403187824 */ /* 0x000fe200078e0204 */
[----:B------:R-:W-:Y:S02]  /*0570*/  IADD3 R5, PT, PT, R5, 0x8, RZ ;  /* 0x0000000805057810 */ /* 0x000fe40007ffe0ff */
[----:B0-----:R0:W1:Y:S02]  /*0580*/  LDS R21, [R4] ;  /* 0x0000000004157984 */ /* 0x0010640000000800 */
[----:B------:R-:W-:Y:S02]  /*0590*/  LEA R28, R3, R24, 0x2 ;  /* 0x00000018031c7211 */ /* 0x000fe400078e10ff */
[----:B------:R-:W-:Y:S01]  /*05a0*/  LDS R22, [R6+-0xc] ;  /* 0xfffff40006167984 */ /* 0x000fe20000000800 */
[----:B------:R-:W-:Y:S02]  /*05b0*/  ISETP.NE.AND P1, PT, R5, RZ, PT ;  /* 0x000000ff0500720c */ /* 0x000fe40003f25270 */
[C---:B------:R-:W-:Y:S01]  /*05c0*/  IMAD R25, R3.reuse, 0x4, R28 ;  /* 0x0000000403197824 */ /* 0x040fe200078e021c */
[----:B------:R-:W2:Y:S01]  /*05d0*/  LDS R23, [R24] ;  /* 0x0000000018177984 */ /* 0x000ea20000000800 */
[----:B0-----:R-:W-:-:S03]  /*05e0*/  IMAD R4, R3, 0x20, R4 ;  /* 0x0000002003047824 */ /* 0x001fc600078e0204 */
[----:B------:R-:W-:Y:S01]  /*05f0*/  LEA R29, R3, R25, 0x2 ;  /* 0x00000019031d7211 */ /* 0x000fe200078e10ff */
[----:B------:R-:W-:Y:S01]  /*0600*/  LDS R27, [R25] ;  /* 0x00000000191b7984 */ /* 0x000fe20000000800 */
[----:B-1----:R-:W-:-:S03]  /*0610*/  FFMA R21, R7, R21, R18 ;  /* 0x0000001507157223 */ /* 0x002fc60000000012 */
[----:B------:R-:W-:Y:S04]  /*0620*/  LDS R7, [R6+-0x8] ;  /* 0xfffff80006077984 */ /* 0x000fe80000000800 */
[----:B------:R-:W0:Y:S01]  /*0630*/  LDS R18, [R28] ;  /* 0x000000001c127984 */ /* 0x000e220000000800 */
[----:B--2---:R-:W-:-:S03]  /*0640*/  FFMA R26, R22, R23, R21 ;  /* 0x00000017161a7223 */ /* 0x004fc60000000015 */
[----:B------:R-:W1:Y:S04]  /*0650*/  LDS R23, [R6+-0x4] ;  /* 0xfffffc0006177984 */ /* 0x000e680000000800 */
[----:B------:R-:W-:Y:S04]  /*0660*/  LDS R21, [R6] ;  /* 0x0000000006157984 */ /* 0x000fe80000000800 */
[----:B------:R-:W2:Y:S01]  /*0670*/  LDS R22, [R29] ;  /* 0x000000001d167984 */ /* 0x000ea20000000800 */
[----:B0-----:R-:W-:Y:S01]  /*0680*/  FFMA R7, R7, R18, R26 ;  /* 0x0000001207077223 */ /* 0x001fe2000000001a */
[----:B------:R-:W-:-:S02]  /*0690*/  IMAD R26, R3, 0x4, R29 ;  /* 0x00000004031a7824 */ /* 0x000fc400078e021d */
[----:B------:R-:W-:Y:S01]  /*06a0*/  LDS R18, [R6+0x4] ;  /* 0x0000040006127984 */ /* 0x000fe20000000800 */
[----:B-1----:R-:W-:Y:S02]  /*06b0*/  FFMA R24, R23, R27, R7 ;  /* 0x0000001b17187223 */ /* 0x002fe40000000007 */
[C---:B------:R-:W-:Y:S01]  /*06c0*/  LEA R28, R3.reuse, R26, 0x2 ;  /* 0x0000001a031c7211 */ /* 0x040fe200078e10ff */
[----:B------:R-:W0:Y:S04]  /*06d0*/  LDS R7, [R26] ;  /* 0x000000001a077984 */ /* 0x000e280000000800 */
[----:B------:R-:W-:Y:S02]  /*06e0*/  IMAD R23, R3, 0x4, R28 ;  /* 0x0000000403177824 */ /* 0x000fe400078e021c */
[----:B--2---:R-:W-:Y:S01]  /*06f0*/  FFMA R21, R21, R22, R24 ;  /* 0x0000001615157223 */ /* 0x004fe20000000018 */
[----:B------:R-:W-:Y:S04]  /*0700*/  LDS R28, [R28] ;  /* 0x000000001c1c7984 */ /* 0x000fe80000000800 */
[----:B------:R-:W1:Y:S04]  /*0710*/  LDS R22, [R6+0x8] ;  /* 0x0000080006167984 */ /* 0x000e680000000800 */
[----:B------:R-:W-:Y:S04]  /*0720*/  LDS R23, [R23] ;  /* 0x0000000017177984 */ /* 0x000fe80000000800 */
[----:B------:R2:W3:Y:S02]  /*0730*/  LDS R24, [R6+0xc] ;  /* 0x00000c0006187984 */ /* 0x0004e40000000800 */
[----:B--2---:R-:W-:Y:S01]  /*0740*/  IADD3 R6, PT, PT, R6, 0x20, RZ ;  /* 0x0000002006067810 */ /* 0x004fe20007ffe0ff */
[----:B0-----:R-:W-:-:S04]  /*0750*/  FFMA R7, R18, R7, R21 ;  /* 0x0000000712077223 */ /* 0x001fc80000000015 */
[----:B-1----:R-:W-:-:S04]  /*0760*/  FFMA R7, R22, R28, R7 ;  /* 0x0000001c16077223 */ /* 0x002fc80000000007 */
[----:B---3--:R-:W-:Y:S01]  /*0770*/  FFMA R18, R24, R23, R7 ;  /* 0x0000001718127223 */ /* 0x008fe20000000007 */
[----:B------:R-:W-:Y:S06]  /*0780*/  @P1 BRA `(.L_x_3) ;  /* 0xfffffffc00701947 */ /* 0x000fec000383ffff */
[----:B------:R-:W-:-:S07]  /*0790*/  IMAD.MOV.U32 R4, RZ, RZ, R14 ;  /* 0x000000ffff047224 */ /* 0x000fce00078e000e */
.L_x_2:
[----:B------:R-:W-:-:S13]  /*07a0*/  ISETP.NE.AND P1, PT, R19, RZ, PT ;  /* 0x000000ff1300720c */ /* 0x000fda0003f25270 */
[----:B------:R-:W-:Y:S05]  /*07b0*/  @!P1 BRA `(.L_x_1) ;  /* 0x0000000000c09947 */ /* 0x000fea0003800000 */
[----:B------:R-:W-:Y:S02]  /*07c0*/  IADD3 R5, PT, PT, R19, -0x1, RZ ;  /* 0xffffffff13057810 */ /* 0x000fe40007ffe0ff */
[----:B------:R-:W-:Y:S02]  /*07d0*/  ISETP.NE.AND P2, PT, R20, RZ, PT ;  /* 0x000000ff1400720c */ /* 0x000fe40003f45270 */
[----:B------:R-:W-:-:S13]  /*07e0*/  ISETP.GE.U32.AND P1, PT, R5, 0x3, PT ;  /* 0x000000030500780c */ /* 0x000fda0003f26070 */
[----:B------:R-:W-:Y:S05]  /*07f0*/  @!P1 BRA `(.L_x_4) ;  /* 0x0000000000509947 */ /* 0x000fea0003800000 */
[C---:B------:R-:W-:Y:S02]  /*0800*/  IMAD R6, R4.reuse, R3, R8 ;  /* 0x0000000304067224 */ /* 0x040fe400078e0208 */
[----:B------:R-:W-:Y:S02]  /*0810*/  IMAD.IADD R5, R13, 0x1, R4 ;  /* 0x000000010d057824 */ /* 0x000fe400078e0204 */
[----:B------:R-:W-:Y:S01]  /*0820*/  VIADD R4, R4, 0x4 ;  /* 0x0000000404047836 */ /* 0x000fe20000000000 */
[----:B------:R-:W-:Y:S02]  /*0830*/  LEA R22, R6, UR6, 0x2 ;  /* 0x0000000606167c11 */ /* 0x000fe4000f8e10ff */
[----:B------:R-:W-:Y:S02]  /*0840*/  LEA R7, R5, UR5, 0x2 ;  /* 0x0000000505077c11 */ /* 0x000fe4000f8e10ff */
[C---:B------:R-:W-:Y:S02]  /*0850*/  LEA R24, R3.reuse, R22, 0x2 ;  /* 0x0000001603187211 */ /* 0x040fe400078e10ff */
[----:B------:R-:W-:Y:S03]  /*0860*/  LDS R22, [R22] ;  /* 0x0000000016167984 */ /* 0x000fe60000000800 */
[C---:B------:R-:W-:Y:S01]  /*0870*/  IMAD R26, R3.reuse, 0x4, R24 ;  /* 0x00000004031a7824 */ /* 0x040fe200078e0218 */
[----:B0-----:R-:W0:Y:S04]  /*0880*/  LDS R21, [R7] ;  /* 0x0000000007157984 */ /* 0x001e280000000800 */
[----:B------:R-:W-:Y:S01]  /*0890*/  LDS R6, [R7+0x4] ;  /* 0x0000040007067984 */ /* 0x000fe20000000800 */
[----:B------:R-:W-:-:S03]  /*08a0*/  LEA R25, R3, R26, 0x2 ;  /* 0x0000001a03197211 */ /* 0x000fc600078e10ff */
[----:B------:R-:W1:Y:S04]  /*08b0*/  LDS R24, [R24] ;  /* 0x0000000018187984 */ /* 0x000e680000000800 */
[----:B------:R-:W-:Y:S04]  /*08c0*/  LDS R5, [R26] ;  /* 0x000000001a057984 */ /* 0x000fe80000000800 */
[----:B------:R-:W2:Y:S04]  /*08d0*/  LDS R23, [R7+0x8] ;  /* 0x0000080007177984 */ /* 0x000ea80000000800 */
[----:B------:R-:W-:Y:S04]  /*08e0*/  LDS R28, [R7+0xc] ;  /* 0x00000c00071c7984 */ /* 0x000fe80000000800 */
[----:B------:R-:W3:Y:S01]  /*08f0*/  LDS R25, [R25] ;  /* 0x0000000019197984 */ /* 0x000ee20000000800 */
[----:B0-----:R-:W-:-:S04]  /*0900*/  FFMA R21, R21, R22, R18 ;  /* 0x0000001615157223 */ /* 0x001fc80000000012 */
[----:B-1----:R-:W-:-:S04]  /*0910*/  FFMA R6, R6, R24, R21 ;  /* 0x0000001806067223 */ /* 0x002fc80000000015 */
[----:B--2---:R-:W-:-:S04]  /*0920*/  FFMA R5, R23, R5, R6 ;  /* 0x0000000517057223 */ /* 0x004fc80000000006 */
[----:B---3--:R-:W-:-:S07]  /*0930*/  FFMA R18, R28, R25, R5 ;  /* 0x000000191c127223 */ /* 0x008fce0000000005 */
.L_x_4:
[----:B------:R-:W-:Y:S05]  /*0940*/  @!P2 BRA `(.L_x_1) ;  /* 0x00000000005ca947 */ /* 0x000fea0003800000 */
[----:B------:R-:W-:Y:S02]  /*0950*/  ISETP.NE.AND P1, PT, R20, 0x1, PT ;  /* 0x000000011400780c */ /* 0x000fe40003f25270 */
[----:B------:R-:W-:-:S11]  /*0960*/  LOP3.LUT P2, RZ, R3, 0x1, RZ, 0xc0, !PT ;  /* 0x0000000103ff7812 */ /* 0x000fd6000784c0ff */
[----:B------:R-:W-:Y:S05]  /*0970*/  @!P1 BRA `(.L_x_5) ;  /* 0x0000000000309947 */ /* 0x000fea0003800000 */
[C---:B------:R-:W-:Y:S01]  /*0980*/  IMAD R6, R4.reuse, R3, R8 ;  /* 0x0000000304067224 */ /* 0x040fe200078e0208 */
[----:B------:R-:W-:Y:S02]  /*0990*/  IADD3 R5, PT, PT, R13, R4, RZ ;  /* 0x000000040d057210 */ /* 0x000fe40007ffe0ff */
[----:B------:R-:W-:Y:S02]  /*09a0*/  IADD3 R4, PT, PT, R4, 0x2, RZ ;  /* 0x0000000204047810 */ /* 0x000fe40007ffe0ff */
[----:B------:R-:W-:Y:S02]  /*09b0*/  LEA R6, R6, UR6, 0x2 ;  /* 0x0000000606067c11 */ /* 0x000fe4000f8e10ff */
[----:B------:R-:W-:-:S03]  /*09c0*/  LEA R5, R5, UR5, 0x2 ;  /* 0x0000000505057c11 */ /* 0x000fc6000f8e10ff */
[----:B0-----:R-:W-:Y:S01]  /*09d0*/  IMAD R23, R3, 0x4, R6 ;  /* 0x0000000403177824 */ /* 0x001fe200078e0206 */
[----:B------:R-:W-:Y:S04]  /*09e0*/  LDS R21, [R6] ;  /* 0x0000000006157984 */ /* 0x000fe80000000800 */
[----:B------:R-:W0:Y:S04]  /*09f0*/  LDS R7, [R5] ;  /* 0x0000000005077984 */ /* 0x000e280000000800 */
[----:B------:R-:W-:Y:S04]  /*0a00*/  LDS R22, [R5+0x4] ;  /* 0x0000040005167984 */ /* 0x000fe80000000800 */
[----:B------:R-:W1:Y:S01]  /*0a10*/  LDS R23, [R23] ;  /* 0x0000000017177984 */ /* 0x000e620000000800 */
[----:B0-----:R-:W-:-:S04]  /*0a20*/  FFMA R7, R7, R21, R18 ;  /* 0x0000001507077223 */ /* 0x001fc80000000012 */
[----:B-1----:R-:W-:-:S07]  /*0a30*/  FFMA R18, R22, R23, R7 ;  /* 0x0000001716127223 */ /* 0x002fce0000000007 */
.L_x_5:
[----:B------:R-:W-:Y:S05]  /*0a40*/  @!P2 BRA `(.L_x_1) ;  /* 0x00000000001ca947 */ /* 0x000fea0003800000 */
[----:B------:R-:W-:Y:S02]  /*0a50*/  IMAD R5, R4, R3, R8 ;  /* 0x0000000304057224 */ /* 0x000fe400078e0208 */
[----:B------:R-:W-:-:S03]  /*0a60*/  IMAD.IADD R3, R13, 0x1, R4 ;  /* 0x000000010d037824 */ /* 0x000fc600078e0204 */
[----:B------:R-:W-:Y:S02]  /*0a70*/  LEA R5, R5, UR6, 0x2 ;  /* 0x0000000605057c11 */ /* 0x000fe4000f8e10ff */
[----:B------:R-:W-:-:S04]  /*0a80*/  LEA R3, R3, UR5, 0x2 ;  /* 0x0000000503037c11 */ /* 0x000fc8000f8e10ff */
[----:B------:R-:W-:Y:S04]  /*0a90*/  LDS R5, [R5] ;  /* 0x0000000005057984 */ /* 0x000fe80000000800 */
[----:B------:R-:W1:Y:S02]  /*0aa0*/  LDS R3, [R3] ;  /* 0x0000000003037984 */ /* 0x000e640000000800 */
[----:B-1----:R-:W-:-:S07]  /*0ab0*/  FFMA R18, R3, R5, R18 ;  /* 0x0000000503127223 */ /* 0x002fce0000000012 */
.L_x_1:
[----:B------:R-:W-:Y:S06]  /*0ac0*/  BAR.SYNC.DEFER_BLOCKING 0x0 ;  /* 0x0000000000007b1d */ /* 0x000fec0000010000 */
[----:B------:R-:W-:Y:S05]  /*0ad0*/  @P0 BRA `(.L_x_6) ;  /* 0xfffffff800200947 */ /* 0x000fea000383ffff */
.L_x_0:
[----:B------:R-:W-:-:S04]  /*0ae0*/  VIMNMX R3, PT, PT, R11, R10, !PT ;  /* 0x0000000a0b037248 */ /* 0x000fc80007fe0100 */
[----:B------:R-:W-:-:S13]  /*0af0*/  ISETP.GE.AND P0, PT, R3, R2, PT ;  /* 0x000000020300720c */ /* 0x000fda0003f06270 */
[----:B------:R-:W-:Y:S05]  /*0b00*/  @P0 EXIT ;  /* 0x000000000000094d */ /* 0x000fea0003800000 */
[----:B------:R-:W1:Y:S01]  /*0b10*/  LDC.64 R4, c[0x0][0x390] ;  /* 0x0000e400ff047b82 */ /* 0x000e620000000a00 */
[----:B------:R-:W-:-:S04]  /*0b20*/  IMAD R3, R11, R2, R10 ;  /* 0x000000020b037224 */ /* 0x000fc800078e020a */
[----:B-1----:R-:W-:-:S05]  /*0b30*/  IMAD.WIDE R2, R3, 0x4, R4 ;  /* 0x0000000403027825 */ /* 0x002fca00078e0204 */
[----:B------:R-:W-:Y:S01]  /*0b40*/  STG.E desc[UR8][R2.64], R18 ;  /* 0x0000001202007986 */ /* 0x000fe2000c101908 */
[----:B------:R-:W-:Y:S05]  /*0b50*/  EXIT ;  /* 0x000000000000794d */ /* 0x000fea0003800000 */
.L_x_7:
[----:B------:R-:W-:-:S00]  /*0b60*/  BRA `(.L_x_7) ;  /* 0xfffffffc00fc7947 */ /* 0x000fc0000383ffff */
[----:B------:R-:W-:-:S00]  /*0b70*/  NOP ;  /* 0x0000000000007918 */ /* 0x000fc00000000000 */
        /* <DEDUP_REMOVED lines=8> */
.L_x_8:


//--------------------- .nv.shared._Z21dynamicTiledMulKernelPfS_S_iim --------------------------
	.section	.nv.shared._Z21dynamicTiledMulKernelPfS_S_iim,"aw",@nobits
	.sectionflags	@""
	.align	16
	.zero		1024


//--------------------- .nv.shared.reserved.0     --------------------------
	.section	.nv.shared.reserved.0,"aw",@nobits
	.weak		__nv_reservedSMEM_offset_0_alias
	.size		__nv_reservedSMEM_offset_0_alias, 0, 64
	.other		__nv_reservedSMEM_offset_0_alias,@"STO_CUDA_RESERVED_SHARED STV_DEFAULT"
__nv_reservedSMEM_offset_0_alias:
	.zero		0
	.zero		64


//--------------------- .nv.constant0._Z21dynamicTiledMulKernelPfS_S_iim --------------------------
	.section	.nv.constant0._Z21dynamicTiledMulKernelPfS_S_iim,"a",@progbits
	.sectionflags	@""
	.align	4
.nv.constant0._Z21dynamicTiledMulKernelPfS_S_iim:
	.zero		936


//--------------------- SYMBOLS --------------------------

	.type		.nv.reservedSmem.offset0,@object
	.size		.nv.reservedSmem.offset0,0x4
	.type		.nv.reservedSmem.cap,@object
	.size		.nv.reservedSmem.cap,0x4
